//
// Generated by NVIDIA NVVM Compiler
//
// Compiler Build ID: CL-36424714
// Cuda compilation tools, release 13.0, V13.0.88
// Based on NVVM 20.0.0
//

.version 9.0
.target sm_100
.address_size 64

	// .globl	_Z13matrixMulCUDAPfS_S_ii

.visible .entry _Z13matrixMulCUDAPfS_S_ii(
	.param .u64 .ptr .align 1 _Z13matrixMulCUDAPfS_S_ii_param_0,
	.param .u64 .ptr .align 1 _Z13matrixMulCUDAPfS_S_ii_param_1,
	.param .u64 .ptr .align 1 _Z13matrixMulCUDAPfS_S_ii_param_2,
	.param .u32 _Z13matrixMulCUDAPfS_S_ii_param_3,
	.param .u32 _Z13matrixMulCUDAPfS_S_ii_param_4
)
{
	.reg .pred 	%p<10>;
	.reg .b32 	%r<40>;
	.reg .b32 	%f<68>;
	.reg .b64 	%rd<51>;

	ld.param.u64 	%rd5, [_Z13matrixMulCUDAPfS_S_ii_param_0];
	ld.param.u64 	%rd6, [_Z13matrixMulCUDAPfS_S_ii_param_1];
	ld.param.u32 	%r18, [_Z13matrixMulCUDAPfS_S_ii_param_3];
	ld.param.u32 	%r19, [_Z13matrixMulCUDAPfS_S_ii_param_4];
	cvta.to.global.u64 	%rd1, %rd6;
	mov.u32 	%r20, %ctaid.x;
	mov.u32 	%r21, %ntid.x;
	mov.u32 	%r22, %tid.x;
	mad.lo.s32 	%r1, %r20, %r21, %r22;
	mov.u32 	%r23, %ctaid.y;
	mov.u32 	%r24, %ntid.y;
	mov.u32 	%r25, %tid.y;
	mad.lo.s32 	%r2, %r23, %r24, %r25;
	setp.lt.s32 	%p1, %r18, 1;
	mov.f32 	%f67, 0f00000000;
	@%p1 bra 	$L__BB0_12;
	mul.lo.s32 	%r3, %r18, %r2;
	and.b32  	%r4, %r18, 7;
	setp.lt.u32 	%p2, %r18, 8;
	mov.f32 	%f67, 0f00000000;
	mov.b32 	%r38, 0;
	@%p2 bra 	$L__BB0_4;
	and.b32  	%r38, %r18, 2147483640;
	neg.s32 	%r36, %r38;
	shl.b32 	%r7, %r19, 3;
	mul.wide.u32 	%rd7, %r3, 4;
	add.s64 	%rd8, %rd7, %rd1;
	add.s64 	%rd50, %rd8, 16;
	mov.f32 	%f67, 0f00000000;
	mul.wide.s32 	%rd11, %r19, 4;
	mov.u32 	%r35, %r1;
$L__BB0_3:
	.pragma "nounroll";
	ld.global.f32 	%f17, [%rd50+-16];
	mul.wide.s32 	%rd9, %r35, 4;
	add.s64 	%rd10, %rd1, %rd9;
	ld.global.f32 	%f18, [%rd10];
	fma.rn.f32 	%f19, %f17, %f18, %f67;
	ld.global.f32 	%f20, [%rd50+-12];
	add.s64 	%rd12, %rd10, %rd11;
	ld.global.f32 	%f21, [%rd12];
	fma.rn.f32 	%f22, %f20, %f21, %f19;
	ld.global.f32 	%f23, [%rd50+-8];
	add.s64 	%rd13, %rd12, %rd11;
	ld.global.f32 	%f24, [%rd13];
	fma.rn.f32 	%f25, %f23, %f24, %f22;
	ld.global.f32 	%f26, [%rd50+-4];
	add.s64 	%rd14, %rd13, %rd11;
	ld.global.f32 	%f27, [%rd14];
	fma.rn.f32 	%f28, %f26, %f27, %f25;
	ld.global.f32 	%f29, [%rd50];
	add.s64 	%rd15, %rd14, %rd11;
	ld.global.f32 	%f30, [%rd15];
	fma.rn.f32 	%f31, %f29, %f30, %f28;
	ld.global.f32 	%f32, [%rd50+4];
	add.s64 	%rd16, %rd15, %rd11;
	ld.global.f32 	%f33, [%rd16];
	fma.rn.f32 	%f34, %f32, %f33, %f31;
	ld.global.f32 	%f35, [%rd50+8];
	add.s64 	%rd17, %rd16, %rd11;
	ld.global.f32 	%f36, [%rd17];
	fma.rn.f32 	%f37, %f35, %f36, %f34;
	ld.global.f32 	%f38, [%rd50+12];
	add.s64 	%rd18, %rd17, %rd11;
	ld.global.f32 	%f39, [%rd18];
	fma.rn.f32 	%f67, %f38, %f39, %f37;
	add.s32 	%r36, %r36, 8;
	add.s32 	%r35, %r35, %r7;
	add.s64 	%rd50, %rd50, 32;
	setp.ne.s32 	%p3, %r36, 0;
	@%p3 bra 	$L__BB0_3;
$L__BB0_4:
	setp.eq.s32 	%p4, %r4, 0;
	@%p4 bra 	$L__BB0_12;
	and.b32  	%r13, %r18, 3;
	setp.lt.u32 	%p5, %r4, 4;
	@%p5 bra 	$L__BB0_7;
	add.s32 	%r27, %r38, %r3;
	mul.wide.u32 	%rd19, %r27, 4;
	add.s64 	%rd20, %rd1, %rd19;
	ld.global.f32 	%f41, [%rd20];
	mad.lo.s32 	%r28, %r38, %r19, %r1;
	mul.wide.s32 	%rd21, %r28, 4;
	add.s64 	%rd22, %rd1, %rd21;
	ld.global.f32 	%f42, [%rd22];
	fma.rn.f32 	%f43, %f41, %f42, %f67;
	cvt.u64.u32 	%rd23, %r3;
	cvt.u64.u32 	%rd24, %r38;
	add.s64 	%rd25, %rd24, %rd23;
	shl.b64 	%rd26, %rd25, 2;
	add.s64 	%rd27, %rd1, %rd26;
	ld.global.f32 	%f44, [%rd27+4];
	mul.wide.s32 	%rd28, %r19, 4;
	add.s64 	%rd29, %rd22, %rd28;
	ld.global.f32 	%f45, [%rd29];
	fma.rn.f32 	%f46, %f44, %f45, %f43;
	ld.global.f32 	%f47, [%rd27+8];
	add.s64 	%rd30, %rd29, %rd28;
	ld.global.f32 	%f48, [%rd30];
	fma.rn.f32 	%f49, %f47, %f48, %f46;
	ld.global.f32 	%f50, [%rd27+12];
	add.s64 	%rd31, %rd30, %rd28;
	ld.global.f32 	%f51, [%rd31];
	fma.rn.f32 	%f67, %f50, %f51, %f49;
	add.s32 	%r38, %r38, 4;
$L__BB0_7:
	setp.eq.s32 	%p6, %r13, 0;
	@%p6 bra 	$L__BB0_12;
	setp.eq.s32 	%p7, %r13, 1;
	@%p7 bra 	$L__BB0_10;
	add.s32 	%r29, %r38, %r3;
	mul.wide.u32 	%rd32, %r29, 4;
	add.s64 	%rd33, %rd1, %rd32;
	ld.global.f32 	%f53, [%rd33];
	mad.lo.s32 	%r30, %r38, %r19, %r1;
	mul.wide.s32 	%rd34, %r30, 4;
	add.s64 	%rd35, %rd1, %rd34;
	ld.global.f32 	%f54, [%rd35];
	fma.rn.f32 	%f55, %f53, %f54, %f67;
	cvt.u64.u32 	%rd36, %r3;
	cvt.u64.u32 	%rd37, %r38;
	add.s64 	%rd38, %rd37, %rd36;
	shl.b64 	%rd39, %rd38, 2;
	add.s64 	%rd40, %rd1, %rd39;
	ld.global.f32 	%f56, [%rd40+4];
	mul.wide.s32 	%rd41, %r19, 4;
	add.s64 	%rd42, %rd35, %rd41;
	ld.global.f32 	%f57, [%rd42];
	fma.rn.f32 	%f67, %f56, %f57, %f55;
	add.s32 	%r38, %r38, 2;
$L__BB0_10:
	and.b32  	%r31, %r18, 1;
	setp.eq.b32 	%p8, %r31, 1;
	not.pred 	%p9, %p8;
	@%p9 bra 	$L__BB0_12;
	add.s32 	%r32, %r38, %r3;
	mul.wide.u32 	%rd43, %r32, 4;
	add.s64 	%rd44, %rd1, %rd43;
	ld.global.f32 	%f58, [%rd44];
	mad.lo.s32 	%r33, %r38, %r19, %r1;
	mul.wide.s32 	%rd45, %r33, 4;
	add.s64 	%rd46, %rd1, %rd45;
	ld.global.f32 	%f59, [%rd46];
	fma.rn.f32 	%f67, %f58, %f59, %f67;
$L__BB0_12:
	cvta.to.global.u64 	%rd47, %rd5;
	mad.lo.s32 	%r34, %r19, %r2, %r1;
	mul.wide.s32 	%rd48, %r34, 4;
	add.s64 	%rd49, %rd47, %rd48;
	st.global.f32 	[%rd49], %f67;
	ret;

}


// ===== COMPILED SASS (sm_100) =====

	.target	sm_100

	.elftype	@"ET_EXEC"


//--------------------- .note.nv.tkinfo           --------------------------
	.section	.note.nv.tkinfo,"",@"SHT_NOTE"
	.sectionflags	@"SHF_NOTE_NV_TKINFO"
	.tkinfo
        /*0018*/ 	.word	0x00000002
        /*0030*/ 	.string	""
        /*0030*/ 	.string	"ptxas"
        /*0030*/ 	.string	"Cuda compilation tools, release 13.0, V13.0.88"
        /*0030*/ 	.string	"Build cuda_13.0.r13.0/compiler.36424714_0"
        /*0030*/ 	.string	"-arch sm_100 -m 64 "



//--------------------- .note.nv.cuinfo           --------------------------
	.section	.note.nv.cuinfo,"",@"SHT_NOTE"
	.sectionflags	@"SHF_NOTE_NV_CUINFO"
        /*0018*/ 	.short	0x0002
        /*001a*/ 	.short	0x0064
        /*001c*/ 	.short	0x0082
	.zero		2


//--------------------- .nv.info                  --------------------------
	.section	.nv.info,"",@"SHT_CUDA_INFO"
	.align	4


	//----- nvinfo : EIATTR_REGCOUNT
	.align		4
        /*0000*/ 	.byte	0x04, 0x2f
        /*0002*/ 	.short	(.L_1 - .L_0)
	.align		4
.L_0:
        /*0004*/ 	.word	index@(_Z13matrixMulCUDAPfS_S_ii)
        /*0008*/ 	.word	0x00000020


	//----- nvinfo : EIATTR_FRAME_SIZE
	.align		4
.L_1:
        /*000c*/ 	.byte	0x04, 0x11
        /*000e*/ 	.short	(.L_3 - .L_2)
	.align		4
.L_2:
        /*0010*/ 	.word	index@(_Z13matrixMulCUDAPfS_S_ii)
        /*0014*/ 	.word	0x00000000


	//----- nvinfo : EIATTR_MIN_STACK_SIZE
	.align		4
.L_3:
        /*0018*/ 	.byte	0x04, 0x12
        /*001a*/ 	.short	(.L_5 - .L_4)
	.align		4
.L_4:
        /*001c*/ 	.word	index@(_Z13matrixMulCUDAPfS_S_ii)
        /*0020*/ 	.word	0x00000000
.L_5:


//--------------------- .nv.compat                --------------------------
	.section	.nv.compat,"",@"SHT_CUDA_COMPAT_INFO"
	.align	4
        /*0000*/ 	.byte	0x02, 0x09, 0x00, 0x00, 0x02, 0x02, 0x01, 0x00, 0x02, 0x05, 0x05, 0x00, 0x03, 0x07, 0x01, 0x01
        /*0010*/ 	.byte	0x02, 0x03, 0x00, 0x00, 0x02, 0x06, 0x01, 0x00, 0x04, 0x0b, 0x08, 0x00, 0x09, 0x00, 0x00, 0x00
        /*0020*/ 	.byte	0x00, 0x00, 0x00, 0x00


//--------------------- .nv.info._Z13matrixMulCUDAPfS_S_ii --------------------------
	.section	.nv.info._Z13matrixMulCUDAPfS_S_ii,"",@"SHT_CUDA_INFO"
	.sectionflags	@""
	.align	4


	//----- nvinfo : EIATTR_CUDA_API_VERSION
	.align		4
        /*0000*/ 	.byte	0x04, 0x37
        /*0002*/ 	.short	(.L_7 - .L_6)
.L_6:
        /*0004*/ 	.word	0x00000082


	//----- nvinfo : EIATTR_KPARAM_INFO
	.align		4
.L_7:
        /*0008*/ 	.byte	0x04, 0x17
        /*000a*/ 	.short	(.L_9 - .L_8)
.L_8:
        /*000c*/ 	.word	0x00000000
        /*0010*/ 	.short	0x0004
        /*0012*/ 	.short	0x001c
        /*0014*/ 	.byte	0x00, 0xf0, 0x11, 0x00


	//----- nvinfo : EIATTR_KPARAM_INFO
	.align		4
.L_9:
        /*0018*/ 	.byte	0x04, 0x17
        /*001a*/ 	.short	(.L_11 - .L_10)
.L_10:
        /*001c*/ 	.word	0x00000000
        /*0020*/ 	.short	0x0003
        /*0022*/ 	.short	0x0018
        /*0024*/ 	.byte	0x00, 0xf0, 0x11, 0x00


	//----- nvinfo : EIATTR_KPARAM_INFO
	.align		4
.L_11:
        /*0028*/ 	.byte	0x04, 0x17
        /*002a*/ 	.short	(.L_13 - .L_12)
.L_12:
        /*002c*/ 	.word	0x00000000
        /*0030*/ 	.short	0x0002
        /*0032*/ 	.short	0x0010
        /*0034*/ 	.byte	0x00, 0xf5, 0x21, 0x00


	//----- nvinfo : EIATTR_KPARAM_INFO
	.align		4
.L_13:
        /*0038*/ 	.byte	0x04, 0x17
        /*003a*/ 	.short	(.L_15 - .L_14)
.L_14:
        /*003c*/ 	.word	0x00000000
        /*0040*/ 	.short	0x0001
        /*0042*/ 	.short	0x0008
        /*0044*/ 	.byte	0x00, 0xf5, 0x21, 0x00


	//----- nvinfo : EIATTR_KPARAM_INFO
	.align		4
.L_15:
        /*0048*/ 	.byte	0x04, 0x17
        /*004a*/ 	.short	(.L_17 - .L_16)
.L_16:
        /*004c*/ 	.word	0x00000000
        /*0050*/ 	.short	0x0000
        /*0052*/ 	.short	0x0000
        /*0054*/ 	.byte	0x00, 0xf5, 0x21, 0x00


	//----- nvinfo : EIATTR_SPARSE_MMA_MASK
	.align		4
.L_17:
        /*0058*/ 	.byte	0x03, 0x50
        /*005a*/ 	.short	0x0000


	//----- nvinfo : EIATTR_MAXREG_COUNT
	.align		4
        /*005c*/ 	.byte	0x03, 0x1b
        /*005e*/ 	.short	0x00ff


	//----- nvinfo : EIATTR_MERCURY_ISA_VERSION
	.align		4
        /*0060*/ 	.byte	0x03, 0x5f
        /*0062*/ 	.short	0x0101


	//----- nvinfo : EIATTR_VRC_CTA_INIT_COUNT
	.align		4
        /*0064*/ 	.byte	0x02, 0x4a
	.zero		1
	.zero		1


	//----- nvinfo : EIATTR_EXIT_INSTR_OFFSETS
	.align		4
        /*0068*/ 	.byte	0x04, 0x1c
        /*006a*/ 	.short	(.L_19 - .L_18)


	//   ....[0]....
.L_18:
        /*006c*/ 	.word	0x000008b0


	//----- nvinfo : EIATTR_CBANK_PARAM_SIZE
	.align		4
.L_19:
        /*0070*/ 	.byte	0x03, 0x19
        /*0072*/ 	.short	0x0020


	//----- nvinfo : EIATTR_PARAM_CBANK
	.align		4
        /*0074*/ 	.byte	0x04, 0x0a
        /*0076*/ 	.short	(.L_21 - .L_20)
	.align		4
.L_20:
        /*0078*/ 	.word	index@(.nv.constant0._Z13matrixMulCUDAPfS_S_ii)
        /*007c*/ 	.short	0x0380
        /*007e*/ 	.short	0x0020


	//----- nvinfo : EIATTR_SW_WAR
	.align		4
.L_21:
        /*0080*/ 	.byte	0x04, 0x36
        /*0082*/ 	.short	(.L_23 - .L_22)
.L_22:
        /*0084*/ 	.word	0x00000008
.L_23:


//--------------------- .nv.callgraph             --------------------------
	.section	.nv.callgraph,"",@"SHT_CUDA_CALLGRAPH"
	.align	4
	.sectionentsize	8
	.align		4
        /*0000*/ 	.word	0x00000000
	.align		4
        /*0004*/ 	.word	0xffffffff
	.align		4
        /*0008*/ 	.word	0x00000000
	.align		4
        /*000c*/ 	.word	0xfffffffe
	.align		4
        /*0010*/ 	.word	0x00000000
	.align		4
        /*0014*/ 	.word	0xfffffffd
	.align		4
        /*0018*/ 	.word	0x00000000
	.align		4
        /*001c*/ 	.word	0xfffffffc


//--------------------- .text._Z13matrixMulCUDAPfS_S_ii --------------------------
	.section	.text._Z13matrixMulCUDAPfS_S_ii,"ax",@progbits
	.align	128
        .global         _Z13matrixMulCUDAPfS_S_ii
        .type           _Z13matrixMulCUDAPfS_S_ii,@function
        .size           _Z13matrixMulCUDAPfS_S_ii,(.L_x_5 - _Z13matrixMulCUDAPfS_S_ii)
        .other          _Z13matrixMulCUDAPfS_S_ii,@"STO_CUDA_ENTRY STV_DEFAULT"
_Z13matrixMulCUDAPfS_S_ii:
.text._Z13matrixMulCUDAPfS_S_ii:
[----:B------:R-:W-:Y:S08]  /*0000*/  LDC R1, c[0x0][0x37c] ;  /* 0x0000df00ff017b82 */ /* 0x000ff00000000800 */
[----:B------:R-:W0:Y:S01]  /*0010*/  LDC R0, c[0x0][0x398] ;  /* 0x0000e600ff007b82 */ /* 0x000e220000000800 */
[----:B------:R-:W1:Y:S01]  /*0020*/  S2R R3, SR_TID.X ;  /* 0x0000000000037919 */ /* 0x000e620000002100 */
[----:B------:R-:W2:Y:S01]  /*0030*/  LDCU.64 UR4, c[0x0][0x358] ;  /* 0x00006b00ff0477ac */ /* 0x000ea20008000a00 */
[----:B------:R-:W-:Y:S01]  /*0040*/  HFMA2 R24, -RZ, RZ, 0, 0 ;  /* 0x00000000ff187431 */ /* 0x000fe200000001ff */
[----:B------:R-:W3:Y:S04]  /*0050*/  S2R R2, SR_TID.Y ;  /* 0x0000000000027919 */ /* 0x000ee80000002200 */
[----:B------:R-:W1:Y:S08]  /*0060*/  LDC R16, c[0x0][0x360] ;  /* 0x0000d800ff107b82 */ /* 0x000e700000000800 */
[----:B------:R-:W1:Y:S08]  /*0070*/  S2UR UR6, SR_CTAID.X ;  /* 0x00000000000679c3 */ /* 0x000e700000002500 */
[----:B------:R-:W3:Y:S01]  /*0080*/  S2UR UR7, SR_CTAID.Y ;  /* 0x00000000000779c3 */ /* 0x000ee20000002600 */
[----:B0-----:R-:W-:-:S07]  /*0090*/  ISETP.GE.AND P0, PT, R0, 0x1, PT ;  /* 0x000000010000780c */ /* 0x001fce0003f06270 */
[----:B------:R-:W3:Y:S01]  /*00a0*/  LDC R17, c[0x0][0x364] ;  /* 0x0000d900ff117b82 */ /* 0x000ee20000000800 */
[----:B-1----:R-:W-:Y:S02]  /*00b0*/  IMAD R16, R16, UR6, R3 ;  /* 0x0000000610107c24 */ /* 0x002fe4000f8e0203 */
[----:B---3--:R-:W-:-:S03]  /*00c0*/  IMAD R17, R17, UR7, R2 ;  /* 0x0000000711117c24 */ /* 0x008fc6000f8e0202 */
[----:B--2---:R-:W-:Y:S05]  /*00d0*/  @!P0 BRA `(.L_x_0) ;  /* 0x0000000400e08947 */ /* 0x004fea0003800000 */
[C---:B------:R-:W-:Y:S01]  /*00e0*/  ISETP.GE.U32.AND P1, PT, R0.reuse, 0x8, PT ;  /* 0x000000080000780c */ /* 0x040fe20003f26070 */
[----:B------:R-:W-:Y:S01]  /*00f0*/  IMAD R19, R17, R0, RZ ;  /* 0x0000000011137224 */ /* 0x000fe200078e02ff */
[----:B------:R-:W-:Y:S02]  /*0100*/  LOP3.LUT R26, R0, 0x7, RZ, 0xc0, !PT ;  /* 0x00000007001a7812 */ /* 0x000fe400078ec0ff */
[----:B------:R-:W-:Y:S02]  /*0110*/  MOV R24, RZ ;  /* 0x000000ff00187202 */ /* 0x000fe40000000f00 */
[----:B------:R-:W-:Y:S02]  /*0120*/  ISETP.NE.AND P0, PT, R26, RZ, PT ;  /* 0x000000ff1a00720c */ /* 0x000fe40003f05270 */
[----:B------:R-:W-:-:S05]  /*0130*/  MOV R20, RZ ;  /* 0x000000ff00147202 */ /* 0x000fca0000000f00 */
[----:B------:R-:W-:Y:S06]  /*0140*/  @!P1 BRA `(.L_x_1) ;  /* 0x0000000000c49947 */ /* 0x000fec0003800000 */
[----:B------:R-:W0:Y:S01]  /*0150*/  LDC.64 R2, c[0x0][0x388] ;  /* 0x0000e200ff027b82 */ /* 0x000e220000000a00 */
[----:B------:R-:W-:Y:S02]  /*0160*/  LOP3.LUT R20, R0, 0x7ffffff8, RZ, 0xc0, !PT ;  /* 0x7ffffff800147812 */ /* 0x000fe400078ec0ff */
[----:B------:R-:W-:Y:S02]  /*0170*/  MOV R24, RZ ;  /* 0x000000ff00187202 */ /* 0x000fe40000000f00 */
[----:B------:R-:W-:Y:S02]  /*0180*/  MOV R21, R16 ;  /* 0x0000001000157202 */ /* 0x000fe40000000f00 */
[----:B------:R-:W-:Y:S01]  /*0190*/  IADD3 R18, PT, PT, -R20, RZ, RZ ;  /* 0x000000ff14127210 */ /* 0x000fe20007ffe1ff */
[----:B0-----:R-:W-:-:S03]  /*01a0*/  IMAD.WIDE.U32 R4, R19, 0x4, R2 ;  /* 0x0000000413047825 */ /* 0x001fc600078e0002 */
[----:B------:R-:W-:-:S04]  /*01b0*/  IADD3 R7, P1, PT, R4, 0x10, RZ ;  /* 0x0000001004077810 */ /* 0x000fc80007f3e0ff */
[----:B------:R-:W-:-:S09]  /*01c0*/  IADD3.X R8, PT, PT, RZ, R5, RZ, P1, !PT ;  /* 0x00000005ff087210 */ /* 0x000fd20000ffe4ff */
.L_x_2:
[----:B------:R-:W0:Y:S01]  /*01d0*/  LDC R23, c[0x0][0x39c] ;  /* 0x0000e700ff177b82 */ /* 0x000e220000000800 */
[----:B------:R-:W-:Y:S01]  /*01e0*/  IMAD.WIDE R28, R21, 0x4, R2 ;  /* 0x00000004151c7825 */ /* 0x000fe200078e0202 */
[----:B------:R-:W-:Y:S02]  /*01f0*/  MOV R4, R7 ;  /* 0x0000000700047202 */ /* 0x000fe40000000f00 */
[----:B------:R-:W-:Y:S02]  /*0200*/  MOV R5, R8 ;  /* 0x0000000800057202 */ /* 0x000fe40000000f00 */
[----:B------:R-:W2:Y:S04]  /*0210*/  LDG.E R6, desc[UR4][R28.64] ;  /* 0x000000041c067981 */ /* 0x000ea8000c1e1900 */
[----:B------:R-:W2:Y:S04]  /*0220*/  LDG.E R7, desc[UR4][R4.64+-0x10] ;  /* 0xfffff00404077981 */ /* 0x000ea8000c1e1900 */
[----:B------:R-:W3:Y:S04]  /*0230*/  LDG.E R25, desc[UR4][R4.64+-0xc] ;  /* 0xfffff40404197981 */ /* 0x000ee8000c1e1900 */
[----:B------:R-:W4:Y:S01]  /*0240*/  LDG.E R22, desc[UR4][R4.64+-0x8] ;  /* 0xfffff80404167981 */ /* 0x000f22000c1e1900 */
[----:B0-----:R-:W-:-:S03]  /*0250*/  IMAD.WIDE R14, R23, 0x4, R28 ;  /* 0x00000004170e7825 */ /* 0x001fc600078e021c */
[----:B------:R-:W5:Y:S04]  /*0260*/  LDG.E R29, desc[UR4][R4.64+-0x4] ;  /* 0xfffffc04041d7981 */ /* 0x000f68000c1e1900 */
[----:B------:R0:W3:Y:S01]  /*0270*/  LDG.E R27, desc[UR4][R14.64] ;  /* 0x000000040e1b7981 */ /* 0x0000e2000c1e1900 */
[----:B------:R-:W-:-:S04]  /*0280*/  IMAD.WIDE R12, R23, 0x4, R14 ;  /* 0x00000004170c7825 */ /* 0x000fc800078e020e */
[C---:B------:R-:W-:Y:S02]  /*0290*/  IMAD.WIDE R10, R23.reuse, 0x4, R12 ;  /* 0x00000004170a7825 */ /* 0x040fe400078e020c */
[----:B------:R-:W4:Y:S02]  /*02a0*/  LDG.E R13, desc[UR4][R12.64] ;  /* 0x000000040c0d7981 */ /* 0x000f24000c1e1900 */
[----:B------:R-:W-:Y:S02]  /*02b0*/  IMAD.WIDE R8, R23, 0x4, R10 ;  /* 0x0000000417087825 */ /* 0x000fe400078e020a */
[----:B------:R-:W5:Y:S04]  /*02c0*/  LDG.E R10, desc[UR4][R10.64] ;  /* 0x000000040a0a7981 */ /* 0x000f68000c1e1900 */
[----:B------:R-:W5:Y:S04]  /*02d0*/  LDG.E R12, desc[UR4][R4.64+0x4] ;  /* 0x00000404040c7981 */ /* 0x000f68000c1e1900 */
[----:B------:R-:W5:Y:S01]  /*02e0*/  LDG.E R11, desc[UR4][R4.64+0x8] ;  /* 0x00000804040b7981 */ /* 0x000f62000c1e1900 */
[----:B--2---:R-:W-:Y:S01]  /*02f0*/  FFMA R24, R7, R6, R24 ;  /* 0x0000000607187223 */ /* 0x004fe20000000018 */
[----:B------:R-:W-:-:S02]  /*0300*/  IMAD.WIDE R6, R23, 0x4, R8 ;  /* 0x0000000417067825 */ /* 0x000fc400078e0208 */
[----:B------:R-:W2:Y:S02]  /*0310*/  LDG.E R8, desc[UR4][R8.64] ;  /* 0x0000000408087981 */ /* 0x000ea4000c1e1900 */
[----:B0-----:R-:W-:Y:S02]  /*0320*/  IMAD.WIDE R14, R23, 0x4, R6 ;  /* 0x00000004170e7825 */ /* 0x001fe400078e0206 */
[----:B------:R2:W2:Y:S04]  /*0330*/  LDG.E R6, desc[UR4][R6.64] ;  /* 0x0000000406067981 */ /* 0x0004a8000c1e1900 */
[----:B------:R-:W2:Y:S04]  /*0340*/  LDG.E R9, desc[UR4][R4.64+0xc] ;  /* 0x00000c0404097981 */ /* 0x000ea8000c1e1900 */
[----:B------:R-:W2:Y:S01]  /*0350*/  LDG.E R7, desc[UR4][R4.64] ;  /* 0x0000000404077981 */ /* 0x000ea2000c1e1900 */
[----:B---3--:R-:W-:Y:S01]  /*0360*/  FFMA R28, R25, R27, R24 ;  /* 0x0000001b191c7223 */ /* 0x008fe20000000018 */
[----:B------:R-:W-:-:S02]  /*0370*/  IMAD.WIDE R24, R23, 0x4, R14 ;  /* 0x0000000417187825 */ /* 0x000fc400078e020e */
[----:B------:R-:W3:Y:S04]  /*0380*/  LDG.E R27, desc[UR4][R14.64] ;  /* 0x000000040e1b7981 */ /* 0x000ee8000c1e1900 */
[----:B------:R-:W3:Y:S01]  /*0390*/  LDG.E R24, desc[UR4][R24.64] ;  /* 0x0000000418187981 */ /* 0x000ee2000c1e1900 */
[----:B------:R-:W-:Y:S01]  /*03a0*/  IADD3 R18, PT, PT, R18, 0x8, RZ ;  /* 0x0000000812127810 */ /* 0x000fe20007ffe0ff */
[----:B----4-:R-:W-:-:S03]  /*03b0*/  FFMA R22, R22, R13, R28 ;  /* 0x0000000d16167223 */ /* 0x010fc6000000001c */
[----:B------:R-:W-:Y:S01]  /*03c0*/  ISETP.NE.AND P1, PT, R18, RZ, PT ;  /* 0x000000ff1200720c */ /* 0x000fe20003f25270 */
[----:B-----5:R-:W-:Y:S01]  /*03d0*/  FFMA R10, R29, R10, R22 ;  /* 0x0000000a1d0a7223 */ /* 0x020fe20000000016 */
[----:B------:R-:W-:-:S03]  /*03e0*/  LEA R21, R23, R21, 0x3 ;  /* 0x0000001517157211 */ /* 0x000fc600078e18ff */
[----:B--2---:R-:W-:-:S04]  /*03f0*/  FFMA R7, R7, R8, R10 ;  /* 0x0000000807077223 */ /* 0x004fc8000000000a */
[----:B------:R-:W-:Y:S01]  /*0400*/  FFMA R6, R12, R6, R7 ;  /* 0x000000060c067223 */ /* 0x000fe20000000007 */
[----:B------:R-:W-:-:S03]  /*0410*/  IADD3 R7, P2, PT, R4, 0x20, RZ ;  /* 0x0000002004077810 */ /* 0x000fc60007f5e0ff */
[----:B---3--:R-:W-:Y:S01]  /*0420*/  FFMA R6, R11, R27, R6 ;  /* 0x0000001b0b067223 */ /* 0x008fe20000000006 */
[----:B------:R-:W-:-:S03]  /*0430*/  IADD3.X R8, PT, PT, RZ, R5, RZ, P2, !PT ;  /* 0x00000005ff087210 */ /* 0x000fc600017fe4ff */
[----:B------:R-:W-:Y:S01]  /*0440*/  FFMA R24, R9, R24, R6 ;  /* 0x0000001809187223 */ /* 0x000fe20000000006 */
[----:B------:R-:W-:Y:S06]  /*0450*/  @P1 BRA `(.L_x_2) ;  /* 0xfffffffc005c1947 */ /* 0x000fec000383ffff */
.L_x_1:
[----:B------:R-:W-:Y:S05]  /*0460*/  @!P0 BRA `(.L_x_0) ;  /* 0x0000000000fc8947 */ /* 0x000fea0003800000 */
[----:B------:R-:W-:Y:S02]  /*0470*/  ISETP.GE.U32.AND P1, PT, R26, 0x4, PT ;  /* 0x000000041a00780c */ /* 0x000fe40003f26070 */
[----:B------:R-:W-:-:S04]  /*0480*/  LOP3.LUT R14, R0, 0x3, RZ, 0xc0, !PT ;  /* 0x00000003000e7812 */ /* 0x000fc800078ec0ff */
[----:B------:R-:W-:-:S07]  /*0490*/  ISETP.NE.AND P0, PT, R14, RZ, PT ;  /* 0x000000ff0e00720c */ /* 0x000fce0003f05270 */
[----:B------:R-:W-:Y:S06]  /*04a0*/  @!P1 BRA `(.L_x_3) ;  /* 0x00000000006c9947 */ /* 0x000fec0003800000 */
[----:B------:R-:W0:Y:S01]  /*04b0*/  LDC R7, c[0x0][0x39c] ;  /* 0x0000e700ff077b82 */ /* 0x000e220000000800 */
[----:B------:R-:W1:Y:S01]  /*04c0*/  LDCU.64 UR6, c[0x0][0x388] ;  /* 0x00007100ff0677ac */ /* 0x000e620008000a00 */
[CC--:B------:R-:W-:Y:S02]  /*04d0*/  IADD3 R3, PT, PT, R19.reuse, R20.reuse, RZ ;  /* 0x0000001413037210 */ /* 0x0c0fe40007ffe0ff */
[----:B------:R-:W-:-:S04]  /*04e0*/  IADD3 R4, P1, PT, R19, R20, RZ ;  /* 0x0000001413047210 */ /* 0x000fc80007f3e0ff */
[----:B------:R-:W2:Y:S01]  /*04f0*/  LDC.64 R12, c[0x0][0x388] ;  /* 0x0000e200ff0c7b82 */ /* 0x000ea20000000a00 */
[----:B0-----:R-:W-:-:S04]  /*0500*/  IMAD R9, R20, R7, R16 ;  /* 0x0000000714097224 */ /* 0x001fc800078e0210 */
[----:B--2---:R-:W-:-:S04]  /*0510*/  IMAD.WIDE R8, R9, 0x4, R12 ;  /* 0x0000000409087825 */ /* 0x004fc800078e020c */
[----:B------:R-:W-:Y:S01]  /*0520*/  IMAD.WIDE.U32 R12, R3, 0x4, R12 ;  /* 0x00000004030c7825 */ /* 0x000fe200078e000c */
[----:B------:R-:W-:Y:S02]  /*0530*/  IADD3.X R3, PT, PT, RZ, RZ, RZ, P1, !PT ;  /* 0x000000ffff037210 */ /* 0x000fe40000ffe4ff */
[C---:B-1----:R-:W-:Y:S01]  /*0540*/  LEA R2, P1, R4.reuse, UR6, 0x2 ;  /* 0x0000000604027c11 */ /* 0x042fe2000f8210ff */
[----:B------:R-:W-:Y:S02]  /*0550*/  IMAD.WIDE R10, R7, 0x4, R8 ;  /* 0x00000004070a7825 */ /* 0x000fe400078e0208 */
[----:B------:R-:W2:Y:S01]  /*0560*/  LDG.E R13, desc[UR4][R12.64] ;  /* 0x000000040c0d7981 */ /* 0x000ea2000c1e1900 */
[----:B------:R-:W-:-:S03]  /*0570*/  LEA.HI.X R3, R4, UR7, R3, 0x2, P1 ;  /* 0x0000000704037c11 */ /* 0x000fc600088f1403 */
[----:B------:R-:W2:Y:S01]  /*0580*/  LDG.E R8, desc[UR4][R8.64] ;  /* 0x0000000408087981 */ /* 0x000ea2000c1e1900 */
[----:B------:R-:W-:-:S03]  /*0590*/  IMAD.WIDE R4, R7, 0x4, R10 ;  /* 0x0000000407047825 */ /* 0x000fc600078e020a */
[----:B------:R-:W3:Y:S04]  /*05a0*/  LDG.E R10, desc[UR4][R10.64] ;  /* 0x000000040a0a7981 */ /* 0x000ee8000c1e1900 */
[----:B------:R-:W3:Y:S01]  /*05b0*/  LDG.E R15, desc[UR4][R2.64+0x4] ;  /* 0x00000404020f7981 */ /* 0x000ee2000c1e1900 */
[----:B------:R-:W-:-:S03]  /*05c0*/  IMAD.WIDE R6, R7, 0x4, R4 ;  /* 0x0000000407067825 */ /* 0x000fc600078e0204 */
[----:B------:R-:W4:Y:S04]  /*05d0*/  LDG.E R21, desc[UR4][R4.64] ;  /* 0x0000000404157981 */ /* 0x000f28000c1e1900 */
[----:B------:R-:W4:Y:S04]  /*05e0*/  LDG.E R18, desc[UR4][R2.64+0x8] ;  /* 0x0000080402127981 */ /* 0x000f28000c1e1900 */
[----:B------:R-:W5:Y:S04]  /*05f0*/  LDG.E R22, desc[UR4][R2.64+0xc] ;  /* 0x00000c0402167981 */ /* 0x000f68000c1e1900 */
[----:B------:R-:W5:Y:S01]  /*0600*/  LDG.E R6, desc[UR4][R6.64] ;  /* 0x0000000406067981 */ /* 0x000f62000c1e1900 */
[----:B------:R-:W-:Y:S01]  /*0610*/  IADD3 R20, PT, PT, R20, 0x4, RZ ;  /* 0x0000000414147810 */ /* 0x000fe20007ffe0ff */
[----:B--2---:R-:W-:-:S04]  /*0620*/  FFMA R24, R13, R8, R24 ;  /* 0x000000080d187223 */ /* 0x004fc80000000018 */
[----:B---3--:R-:W-:-:S04]  /*0630*/  FFMA R15, R15, R10, R24 ;  /* 0x0000000a0f0f7223 */ /* 0x008fc80000000018 */
[----:B----4-:R-:W-:-:S04]  /*0640*/  FFMA R15, R18, R21, R15 ;  /* 0x00000015120f7223 */ /* 0x010fc8000000000f */
[----:B-----5:R-:W-:-:S07]  /*0650*/  FFMA R24, R22, R6, R15 ;  /* 0x0000000616187223 */ /* 0x020fce000000000f */
.L_x_3:
[----:B------:R-:W-:Y:S05]  /*0660*/  @!P0 BRA `(.L_x_0) ;  /* 0x00000000007c8947 */ /* 0x000fea0003800000 */
[----:B------:R-:W-:Y:S02]  /*0670*/  ISETP.NE.AND P1, PT, R14, 0x1, PT ;  /* 0x000000010e00780c */ /* 0x000fe40003f25270 */
[----:B------:R-:W-:-:S04]  /*0680*/  LOP3.LUT R0, R0, 0x1, RZ, 0xc0, !PT ;  /* 0x0000000100007812 */ /* 0x000fc800078ec0ff */
[----:B------:R-:W-:-:S07]  /*0690*/  ISETP.NE.U32.AND P0, PT, R0, 0x1, PT ;  /* 0x000000010000780c */ /* 0x000fce0003f05070 */
[----:B------:R-:W0:Y:S01]  /*06a0*/  @P1 LDC R11, c[0x0][0x39c] ;  /* 0x0000e700ff0b1b82 */ /* 0x000e220000000800 */
[CC--:B------:R-:W-:Y:S02]  /*06b0*/  @P1 IADD3 R9, PT, PT, R19.reuse, R20.reuse, RZ ;  /* 0x0000001413091210 */ /* 0x0c0fe40007ffe0ff */
[----:B------:R-:W-:-:S04]  /*06c0*/  @P1 IADD3 R0, P2, PT, R19, R20, RZ ;  /* 0x0000001413001210 */ /* 0x000fc80007f5e0ff */
[----:B------:R-:W-:Y:S01]  /*06d0*/  @P1 IADD3.X R10, PT, PT, RZ, RZ, RZ, P2, !PT ;  /* 0x000000ffff0a1210 */ /* 0x000fe200017fe4ff */
[----:B------:R-:W1:Y:S08]  /*06e0*/  @P1 LDC.64 R6, c[0x0][0x388] ;  /* 0x0000e200ff061b82 */ /* 0x000e700000000a00 */
[----:B------:R-:W2:Y:S08]  /*06f0*/  @P1 LDC.64 R4, c[0x0][0x388] ;  /* 0x0000e200ff041b82 */ /* 0x000eb00000000a00 */
[----:B------:R-:W3:Y:S01]  /*0700*/  @!P0 LDC R15, c[0x0][0x39c] ;  /* 0x0000e700ff0f8b82 */ /* 0x000ee20000000800 */
[C---:B0-----:R-:W-:Y:S01]  /*0710*/  @P1 IMAD R13, R20.reuse, R11, R16 ;  /* 0x0000000b140d1224 */ /* 0x041fe200078e0210 */
[----:B------:R-:W-:-:S06]  /*0720*/  @P1 IADD3 R20, PT, PT, R20, 0x2, RZ ;  /* 0x0000000214141810 */ /* 0x000fcc0007ffe0ff */
[----:B------:R-:W0:Y:S01]  /*0730*/  @!P0 LDC.64 R2, c[0x0][0x388] ;  /* 0x0000e200ff028b82 */ /* 0x000e220000000a00 */
[----:B-1----:R-:W-:-:S04]  /*0740*/  @P1 IMAD.WIDE.U32 R8, R9, 0x4, R6 ;  /* 0x0000000409081825 */ /* 0x002fc800078e0006 */
[----:B------:R-:W-:Y:S01]  /*0750*/  @P1 IMAD.WIDE R6, R13, 0x4, R6 ;  /* 0x000000040d061825 */ /* 0x000fe200078e0206 */
[C---:B--2---:R-:W-:Y:S01]  /*0760*/  @P1 LEA R4, P2, R0.reuse, R4, 0x2 ;  /* 0x0000000400041211 */ /* 0x044fe200078410ff */
[----:B------:R-:W2:Y:S01]  /*0770*/  @P1 LDG.E R9, desc[UR4][R8.64] ;  /* 0x0000000408091981 */ /* 0x000ea2000c1e1900 */
[----:B------:R-:W-:Y:S02]  /*0780*/  @!P0 IADD3 R13, PT, PT, R19, R20, RZ ;  /* 0x00000014130d8210 */ /* 0x000fe40007ffe0ff */
[----:B------:R-:W-:Y:S01]  /*0790*/  @P1 LEA.HI.X R5, R0, R5, R10, 0x2, P2 ;  /* 0x0000000500051211 */ /* 0x000fe200010f140a */
[----:B------:R-:W-:Y:S01]  /*07a0*/  @P1 IMAD.WIDE R10, R11, 0x4, R6 ;  /* 0x000000040b0a1825 */ /* 0x000fe200078e0206 */
[----:B------:R-:W2:Y:S03]  /*07b0*/  @P1 LDG.E R0, desc[UR4][R6.64] ;  /* 0x0000000406001981 */ /* 0x000ea6000c1e1900 */
[----:B---3--:R-:W-:Y:S01]  /*07c0*/  @!P0 IMAD R15, R20, R15, R16 ;  /* 0x0000000f140f8224 */ /* 0x008fe200078e0210 */
[----:B------:R-:W3:Y:S04]  /*07d0*/  @P1 LDG.E R5, desc[UR4][R4.64+0x4] ;  /* 0x0000040404051981 */ /* 0x000ee8000c1e1900 */
[----:B------:R-:W3:Y:S01]  /*07e0*/  @P1 LDG.E R10, desc[UR4][R10.64] ;  /* 0x000000040a0a1981 */ /* 0x000ee2000c1e1900 */
[----:B0-----:R-:W-:-:S04]  /*07f0*/  @!P0 IMAD.WIDE.U32 R12, R13, 0x4, R2 ;  /* 0x000000040d0c8825 */ /* 0x001fc800078e0002 */
[----:B------:R-:W-:Y:S02]  /*0800*/  @!P0 IMAD.WIDE R2, R15, 0x4, R2 ;  /* 0x000000040f028825 */ /* 0x000fe400078e0202 */
[----:B------:R-:W4:Y:S04]  /*0810*/  @!P0 LDG.E R13, desc[UR4][R12.64] ;  /* 0x000000040c0d8981 */ /* 0x000f28000c1e1900 */
[----:B------:R-:W4:Y:S01]  /*0820*/  @!P0 LDG.E R2, desc[UR4][R2.64] ;  /* 0x0000000402028981 */ /* 0x000f22000c1e1900 */
[----:B--2---:R-:W-:-:S04]  /*0830*/  @P1 FFMA R0, R9, R0, R24 ;  /* 0x0000000009001223 */ /* 0x004fc80000000018 */
[----:B---3--:R-:W-:-:S04]  /*0840*/  @P1 FFMA R24, R5, R10, R0 ;  /* 0x0000000a05181223 */ /* 0x008fc80000000000 */
[----:B----4-:R-:W-:-:S07]  /*0850*/  @!P0 FFMA R24, R13, R2, R24 ;  /* 0x000000020d188223 */ /* 0x010fce0000000018 */
.L_x_0:
[----:B------:R-:W0:Y:S01]  /*0860*/  LDC.64 R2, c[0x0][0x380] ;  /* 0x0000e000ff027b82 */ /* 0x000e220000000a00 */
[----:B------:R-:W1:Y:S02]  /*0870*/  LDCU UR6, c[0x0][0x39c] ;  /* 0x00007380ff0677ac */ /* 0x000e640008000800 */
[----:B-1----:R-:W-:-:S04]  /*0880*/  IMAD R17, R17, UR6, R16 ;  /* 0x0000000611117c24 */ /* 0x002fc8000f8e0210 */
[----:B0-----:R-:W-:-:S05]  /*0890*/  IMAD.WIDE R2, R17, 0x4, R2 ;  /* 0x0000000411027825 */ /* 0x001fca00078e0202 */
[----:B------:R-:W-:Y:S01]  /*08a0*/  STG.E desc[UR4][R2.64], R24 ;  /* 0x0000001802007986 */ /* 0x000fe2000c101904 */
[----:B------:R-:W-:Y:S05]  /*08b0*/  EXIT ;  /* 0x000000000000794d */ /* 0x000fea0003800000 */
.L_x_4:
[----:B------:R-:W-:-:S00]  /*08c0*/  BRA `(.L_x_4) ;  /* 0xfffffffc00fc7947 */ /* 0x000fc0000383ffff */
[----:B------:R-:W-:-:S00]  /*08d0*/  NOP ;  /* 0x0000000000007918 */ /* 0x000fc00000000000 */
        /* <DEDUP_REMOVED lines=10> */
.L_x_5:


//--------------------- .nv.shared.reserved.0     --------------------------
	.section	.nv.shared.reserved.0,"aw",@nobits
	.weak		__nv_reservedSMEM_offset_0_alias
	.size		__nv_reservedSMEM_offset_0_alias, 0, 64
	.other		__nv_reservedSMEM_offset_0_alias,@"STO_CUDA_RESERVED_SHARED STV_DEFAULT"
__nv_reservedSMEM_offset_0_alias:
	.zero		0
	.zero		64


//--------------------- .nv.constant0._Z13matrixMulCUDAPfS_S_ii --------------------------
	.section	.nv.constant0._Z13matrixMulCUDAPfS_S_ii,"a",@progbits
	.sectionflags	@""
	.align	4
.nv.constant0._Z13matrixMulCUDAPfS_S_ii:
	.zero		928


//--------------------- SYMBOLS --------------------------

	.type		.nv.reservedSmem.offset0,@object
	.size		.nv.reservedSmem.offset0,0x4
